//
// Generated by NVIDIA NVVM Compiler
//
// Compiler Build ID: CL-36424714
// Cuda compilation tools, release 13.0, V13.0.88
// Based on NVVM 20.0.0
//

.version 9.0
.target sm_100
.address_size 64

	// .globl	_Z9my_kernelPi

.visible .entry _Z9my_kernelPi(
	.param .u64 .ptr .align 1 _Z9my_kernelPi_param_0
)
{
	.reg .b32 	%r<2>;
	.reg .b64 	%rd<3>;

	ld.param.u64 	%rd1, [_Z9my_kernelPi_param_0];
	cvta.to.global.u64 	%rd2, %rd1;
	mov.b32 	%r1, 1193046;
	st.global.u32 	[%rd2], %r1;
	ret;

}


// ===== COMPILED SASS (sm_100) =====

	.target	sm_100

	.elftype	@"ET_EXEC"


//--------------------- .note.nv.tkinfo           --------------------------
	.section	.note.nv.tkinfo,"",@"SHT_NOTE"
	.sectionflags	@"SHF_NOTE_NV_TKINFO"
	.tkinfo
        /*0018*/ 	.word	0x00000002
        /*0030*/ 	.string	""
        /*0030*/ 	.string	"ptxas"
        /*0030*/ 	.string	"Cuda compilation tools, release 13.0, V13.0.88"
        /*0030*/ 	.string	"Build cuda_13.0.r13.0/compiler.36424714_0"
        /*0030*/ 	.string	"-arch sm_100 -m 64 "



//--------------------- .note.nv.cuinfo           --------------------------
	.section	.note.nv.cuinfo,"",@"SHT_NOTE"
	.sectionflags	@"SHF_NOTE_NV_CUINFO"
        /*0018*/ 	.short	0x0002
        /*001a*/ 	.short	0x0064
        /*001c*/ 	.short	0x0082
	.zero		2


//--------------------- .nv.info                  --------------------------
	.section	.nv.info,"",@"SHT_CUDA_INFO"
	.align	4


	//----- nvinfo : EIATTR_REGCOUNT
	.align		4
        /*0000*/ 	.byte	0x04, 0x2f
        /*0002*/ 	.short	(.L_1 - .L_0)
	.align		4
.L_0:
        /*0004*/ 	.word	index@(_Z9my_kernelPi)
        /*0008*/ 	.word	0x00000008


	//----- nvinfo : EIATTR_FRAME_SIZE
	.align		4
.L_1:
        /*000c*/ 	.byte	0x04, 0x11
        /*000e*/ 	.short	(.L_3 - .L_2)
	.align		4
.L_2:
        /*0010*/ 	.word	index@(_Z9my_kernelPi)
        /*0014*/ 	.word	0x00000000


	//----- nvinfo : EIATTR_MIN_STACK_SIZE
	.align		4
.L_3:
        /*0018*/ 	.byte	0x04, 0x12
        /*001a*/ 	.short	(.L_5 - .L_4)
	.align		4
.L_4:
        /*001c*/ 	.word	index@(_Z9my_kernelPi)
        /*0020*/ 	.word	0x00000000
.L_5:


//--------------------- .nv.compat                --------------------------
	.section	.nv.compat,"",@"SHT_CUDA_COMPAT_INFO"
	.align	4
        /*0000*/ 	.byte	0x02, 0x09, 0x00, 0x00, 0x02, 0x02, 0x01, 0x00, 0x02, 0x05, 0x05, 0x00, 0x03, 0x07, 0x01, 0x01
        /*0010*/ 	.byte	0x02, 0x03, 0x00, 0x00, 0x02, 0x06, 0x01, 0x00, 0x04, 0x0b, 0x08, 0x00, 0x09, 0x00, 0x00, 0x00
        /*0020*/ 	.byte	0x00, 0x00, 0x00, 0x00


//--------------------- .nv.info._Z9my_kernelPi   --------------------------
	.section	.nv.info._Z9my_kernelPi,"",@"SHT_CUDA_INFO"
	.sectionflags	@""
	.align	4


	//----- nvinfo : EIATTR_CUDA_API_VERSION
	.align		4
        /*0000*/ 	.byte	0x04, 0x37
        /*0002*/ 	.short	(.L_7 - .L_6)
.L_6:
        /*0004*/ 	.word	0x00000082


	//----- nvinfo : EIATTR_KPARAM_INFO
	.align		4
.L_7:
        /*0008*/ 	.byte	0x04, 0x17
        /*000a*/ 	.short	(.L_9 - .L_8)
.L_8:
        /*000c*/ 	.word	0x00000000
        /*0010*/ 	.short	0x0000
        /*0012*/ 	.short	0x0000
        /*0014*/ 	.byte	0x00, 0xf5, 0x21, 0x00


	//----- nvinfo : EIATTR_SPARSE_MMA_MASK
	.align		4
.L_9:
        /*0018*/ 	.byte	0x03, 0x50
        /*001a*/ 	.short	0x0000


	//----- nvinfo : EIATTR_MAXREG_COUNT
	.align		4
        /*001c*/ 	.byte	0x03, 0x1b
        /*001e*/ 	.short	0x00ff


	//----- nvinfo : EIATTR_MERCURY_ISA_VERSION
	.align		4
        /*0020*/ 	.byte	0x03, 0x5f
        /*0022*/ 	.short	0x0101


	//----- nvinfo : EIATTR_VRC_CTA_INIT_COUNT
	.align		4
        /*0024*/ 	.byte	0x02, 0x4a
	.zero		1
	.zero		1


	//----- nvinfo : EIATTR_EXIT_INSTR_OFFSETS
	.align		4
        /*0028*/ 	.byte	0x04, 0x1c
        /*002a*/ 	.short	(.L_11 - .L_10)


	//   ....[0]....
.L_10:
        /*002c*/ 	.word	0x00000050


	//----- nvinfo : EIATTR_CBANK_PARAM_SIZE
	.align		4
.L_11:
        /*0030*/ 	.byte	0x03, 0x19
        /*0032*/ 	.short	0x0008


	//----- nvinfo : EIATTR_PARAM_CBANK
	.align		4
        /*0034*/ 	.byte	0x04, 0x0a
        /*0036*/ 	.short	(.L_13 - .L_12)
	.align		4
.L_12:
        /*0038*/ 	.word	index@(.nv.constant0._Z9my_kernelPi)
        /*003c*/ 	.short	0x0380
        /*003e*/ 	.short	0x0008


	//----- nvinfo : EIATTR_SW_WAR
	.align		4
.L_13:
        /*0040*/ 	.byte	0x04, 0x36
        /*0042*/ 	.short	(.L_15 - .L_14)
.L_14:
        /*0044*/ 	.word	0x00000008
.L_15:


//--------------------- .nv.callgraph             --------------------------
	.section	.nv.callgraph,"",@"SHT_CUDA_CALLGRAPH"
	.align	4
	.sectionentsize	8
	.align		4
        /*0000*/ 	.word	0x00000000
	.align		4
        /*0004*/ 	.word	0xffffffff
	.align		4
        /*0008*/ 	.word	0x00000000
	.align		4
        /*000c*/ 	.word	0xfffffffe
	.align		4
        /*0010*/ 	.word	0x00000000
	.align		4
        /*0014*/ 	.word	0xfffffffd
	.align		4
        /*0018*/ 	.word	0x00000000
	.align		4
        /*001c*/ 	.word	0xfffffffc


//--------------------- .text._Z9my_kernelPi      --------------------------
	.section	.text._Z9my_kernelPi,"ax",@progbits
	.align	128
        .global         _Z9my_kernelPi
        .type           _Z9my_kernelPi,@function
        .size           _Z9my_kernelPi,(.L_x_1 - _Z9my_kernelPi)
        .other          _Z9my_kernelPi,@"STO_CUDA_ENTRY STV_DEFAULT"
_Z9my_kernelPi:
.text._Z9my_kernelPi:
[----:B------:R-:W-:Y:S08]  /*0000*/  LDC R1, c[0x0][0x37c] ;  /* 0x0000df00ff017b82 */ /* 0x000ff00000000800 */
[----:B------:R-:W0:Y:S01]  /*0010*/  LDC.64 R2, c[0x0][0x380] ;  /* 0x0000e000ff027b82 */ /* 0x000e220000000a00 */
[----:B------:R-:W0:Y:S01]  /*0020*/  LDCU.64 UR4, c[0x0][0x358] ;  /* 0x00006b00ff0477ac */ /* 0x000e220008000a00 */
[----:B------:R-:W-:-:S05]  /*0030*/  HFMA2 R5, -RZ, RZ, 1.07288360595703125e-06, 0.27099609375 ;  /* 0x00123456ff057431 */ /* 0x000fca00000001ff */
[----:B0-----:R-:W-:Y:S01]  /*0040*/  STG.E desc[UR4][R2.64], R5 ;  /* 0x0000000502007986 */ /* 0x001fe2000c101904 */
[----:B------:R-:W-:Y:S05]  /*0050*/  EXIT ;  /* 0x000000000000794d */ /* 0x000fea0003800000 */
.L_x_0:
[----:B------:R-:W-:-:S00]  /*0060*/  BRA `(.L_x_0) ;  /* 0xfffffffc00fc7947 */ /* 0x000fc0000383ffff */
[----:B------:R-:W-:-:S00]  /*0070*/  NOP ;  /* 0x0000000000007918 */ /* 0x000fc00000000000 */
        /* <DEDUP_REMOVED lines=8> */
.L_x_1:


//--------------------- .nv.shared.reserved.0     --------------------------
	.section	.nv.shared.reserved.0,"aw",@nobits
	.weak		__nv_reservedSMEM_offset_0_alias
	.size		__nv_reservedSMEM_offset_0_alias, 0, 64
	.other		__nv_reservedSMEM_offset_0_alias,@"STO_CUDA_RESERVED_SHARED STV_DEFAULT"
__nv_reservedSMEM_offset_0_alias:
	.zero		0
	.zero		64


//--------------------- .nv.constant0._Z9my_kernelPi --------------------------
	.section	.nv.constant0._Z9my_kernelPi,"a",@progbits
	.sectionflags	@""
	.align	4
.nv.constant0._Z9my_kernelPi:
	.zero		904


//--------------------- SYMBOLS --------------------------

	.type		.nv.reservedSmem.offset0,@object
	.size		.nv.reservedSmem.offset0,0x4
